//
// Generated by NVIDIA NVVM Compiler
//
// Compiler Build ID: CL-36424714
// Cuda compilation tools, release 13.0, V13.0.88
// Based on NVVM 20.0.0
//

.version 9.0
.target sm_100
.address_size 64

	// .globl	_Z3mapPKiPim
.extern .shared .align 16 .b8 shared[];

.visible .entry _Z3mapPKiPim(
	.param .u64 .ptr .align 1 _Z3mapPKiPim_param_0,
	.param .u64 .ptr .align 1 _Z3mapPKiPim_param_1,
	.param .u64 _Z3mapPKiPim_param_2
)
{
	.reg .pred 	%p<3>;
	.reg .b32 	%r<8>;
	.reg .b64 	%rd<11>;

	ld.param.u64 	%rd2, [_Z3mapPKiPim_param_0];
	ld.param.u64 	%rd3, [_Z3mapPKiPim_param_1];
	ld.param.u64 	%rd4, [_Z3mapPKiPim_param_2];
	mov.u32 	%r2, %tid.x;
	cvt.u64.u32 	%rd1, %r2;
	setp.le.u64 	%p1, %rd4, %rd1;
	shl.b32 	%r3, %r2, 2;
	mov.u32 	%r4, shared;
	add.s32 	%r1, %r4, %r3;
	@%p1 bra 	$L__BB0_2;
	cvta.to.global.u64 	%rd5, %rd2;
	shl.b64 	%rd6, %rd1, 2;
	add.s64 	%rd7, %rd5, %rd6;
	ld.global.u32 	%r5, [%rd7];
	add.s32 	%r6, %r5, 10;
	st.shared.u32 	[%r1], %r6;
$L__BB0_2:
	setp.le.u64 	%p2, %rd4, %rd1;
	bar.sync 	0;
	@%p2 bra 	$L__BB0_4;
	ld.shared.u32 	%r7, [%r1];
	cvta.to.global.u64 	%rd8, %rd3;
	shl.b64 	%rd9, %rd1, 2;
	add.s64 	%rd10, %rd8, %rd9;
	st.global.u32 	[%rd10], %r7;
$L__BB0_4:
	ret;

}


// ===== COMPILED SASS (sm_100) =====

	.target	sm_100

	.elftype	@"ET_EXEC"


//--------------------- .note.nv.tkinfo           --------------------------
	.section	.note.nv.tkinfo,"",@"SHT_NOTE"
	.sectionflags	@"SHF_NOTE_NV_TKINFO"
	.tkinfo
        /*0018*/ 	.word	0x00000002
        /*0030*/ 	.string	""
        /*0030*/ 	.string	"ptxas"
        /*0030*/ 	.string	"Cuda compilation tools, release 13.0, V13.0.88"
        /*0030*/ 	.string	"Build cuda_13.0.r13.0/compiler.36424714_0"
        /*0030*/ 	.string	"-arch sm_100 -m 64 "



//--------------------- .note.nv.cuinfo           --------------------------
	.section	.note.nv.cuinfo,"",@"SHT_NOTE"
	.sectionflags	@"SHF_NOTE_NV_CUINFO"
        /*0018*/ 	.short	0x0002
        /*001a*/ 	.short	0x0064
        /*001c*/ 	.short	0x0082
	.zero		2


//--------------------- .nv.info                  --------------------------
	.section	.nv.info,"",@"SHT_CUDA_INFO"
	.align	4


	//----- nvinfo : EIATTR_REGCOUNT
	.align		4
        /*0000*/ 	.byte	0x04, 0x2f
        /*0002*/ 	.short	(.L_1 - .L_0)
	.align		4
.L_0:
        /*0004*/ 	.word	index@(_Z3mapPKiPim)
        /*0008*/ 	.word	0x00000008


	//----- nvinfo : EIATTR_FRAME_SIZE
	.align		4
.L_1:
        /*000c*/ 	.byte	0x04, 0x11
        /*000e*/ 	.short	(.L_3 - .L_2)
	.align		4
.L_2:
        /*0010*/ 	.word	index@(_Z3mapPKiPim)
        /*0014*/ 	.word	0x00000000


	//----- nvinfo : EIATTR_MIN_STACK_SIZE
	.align		4
.L_3:
        /*0018*/ 	.byte	0x04, 0x12
        /*001a*/ 	.short	(.L_5 - .L_4)
	.align		4
.L_4:
        /*001c*/ 	.word	index@(_Z3mapPKiPim)
        /*0020*/ 	.word	0x00000000
.L_5:


//--------------------- .nv.compat                --------------------------
	.section	.nv.compat,"",@"SHT_CUDA_COMPAT_INFO"
	.align	4
        /*0000*/ 	.byte	0x02, 0x09, 0x00, 0x00, 0x02, 0x02, 0x01, 0x00, 0x02, 0x05, 0x05, 0x00, 0x03, 0x07, 0x01, 0x01
        /*0010*/ 	.byte	0x02, 0x03, 0x00, 0x00, 0x02, 0x06, 0x01, 0x00, 0x04, 0x0b, 0x08, 0x00, 0x09, 0x00, 0x00, 0x00
        /*0020*/ 	.byte	0x00, 0x00, 0x00, 0x00


//--------------------- .nv.info._Z3mapPKiPim     --------------------------
	.section	.nv.info._Z3mapPKiPim,"",@"SHT_CUDA_INFO"
	.sectionflags	@""
	.align	4


	//----- nvinfo : EIATTR_CUDA_API_VERSION
	.align		4
        /*0000*/ 	.byte	0x04, 0x37
        /*0002*/ 	.short	(.L_7 - .L_6)
.L_6:
        /*0004*/ 	.word	0x00000082


	//----- nvinfo : EIATTR_KPARAM_INFO
	.align		4
.L_7:
        /*0008*/ 	.byte	0x04, 0x17
        /*000a*/ 	.short	(.L_9 - .L_8)
.L_8:
        /*000c*/ 	.word	0x00000000
        /*0010*/ 	.short	0x0002
        /*0012*/ 	.short	0x0010
        /*0014*/ 	.byte	0x00, 0xf0, 0x21, 0x00


	//----- nvinfo : EIATTR_KPARAM_INFO
	.align		4
.L_9:
        /*0018*/ 	.byte	0x04, 0x17
        /*001a*/ 	.short	(.L_11 - .L_10)
.L_10:
        /*001c*/ 	.word	0x00000000
        /*0020*/ 	.short	0x0001
        /*0022*/ 	.short	0x0008
        /*0024*/ 	.byte	0x00, 0xf5, 0x21, 0x00


	//----- nvinfo : EIATTR_KPARAM_INFO
	.align		4
.L_11:
        /*0028*/ 	.byte	0x04, 0x17
        /*002a*/ 	.short	(.L_13 - .L_12)
.L_12:
        /*002c*/ 	.word	0x00000000
        /*0030*/ 	.short	0x0000
        /*0032*/ 	.short	0x0000
        /*0034*/ 	.byte	0x00, 0xf5, 0x21, 0x00


	//----- nvinfo : EIATTR_SPARSE_MMA_MASK
	.align		4
.L_13:
        /*0038*/ 	.byte	0x03, 0x50
        /*003a*/ 	.short	0x0000


	//----- nvinfo : EIATTR_MAXREG_COUNT
	.align		4
        /*003c*/ 	.byte	0x03, 0x1b
        /*003e*/ 	.short	0x00ff


	//----- nvinfo : EIATTR_NUM_BARRIERS
	.align		4
        /*0040*/ 	.byte	0x02, 0x4c
        /*0042*/ 	.byte	0x01
	.zero		1


	//----- nvinfo : EIATTR_MERCURY_ISA_VERSION
	.align		4
        /*0044*/ 	.byte	0x03, 0x5f
        /*0046*/ 	.short	0x0101


	//----- nvinfo : EIATTR_VRC_CTA_INIT_COUNT
	.align		4
        /*0048*/ 	.byte	0x02, 0x4a
	.zero		1
	.zero		1


	//----- nvinfo : EIATTR_EXIT_INSTR_OFFSETS
	.align		4
        /*004c*/ 	.byte	0x04, 0x1c
        /*004e*/ 	.short	(.L_15 - .L_14)


	//   ....[0]....
.L_14:
        /*0050*/ 	.word	0x00000110


	//   ....[1]....
        /*0054*/ 	.word	0x00000170


	//----- nvinfo : EIATTR_CBANK_PARAM_SIZE
	.align		4
.L_15:
        /*0058*/ 	.byte	0x03, 0x19
        /*005a*/ 	.short	0x0018


	//----- nvinfo : EIATTR_PARAM_CBANK
	.align		4
        /*005c*/ 	.byte	0x04, 0x0a
        /*005e*/ 	.short	(.L_17 - .L_16)
	.align		4
.L_16:
        /*0060*/ 	.word	index@(.nv.constant0._Z3mapPKiPim)
        /*0064*/ 	.short	0x0380
        /*0066*/ 	.short	0x0018


	//----- nvinfo : EIATTR_SW_WAR
	.align		4
.L_17:
        /*0068*/ 	.byte	0x04, 0x36
        /*006a*/ 	.short	(.L_19 - .L_18)
.L_18:
        /*006c*/ 	.word	0x00000008
.L_19:


//--------------------- .nv.callgraph             --------------------------
	.section	.nv.callgraph,"",@"SHT_CUDA_CALLGRAPH"
	.align	4
	.sectionentsize	8
	.align		4
        /*0000*/ 	.word	0x00000000
	.align		4
        /*0004*/ 	.word	0xffffffff
	.align		4
        /*0008*/ 	.word	0x00000000
	.align		4
        /*000c*/ 	.word	0xfffffffe
	.align		4
        /*0010*/ 	.word	0x00000000
	.align		4
        /*0014*/ 	.word	0xfffffffd
	.align		4
        /*0018*/ 	.word	0x00000000
	.align		4
        /*001c*/ 	.word	0xfffffffc


//--------------------- .text._Z3mapPKiPim        --------------------------
	.section	.text._Z3mapPKiPim,"ax",@progbits
	.align	128
        .global         _Z3mapPKiPim
        .type           _Z3mapPKiPim,@function
        .size           _Z3mapPKiPim,(.L_x_1 - _Z3mapPKiPim)
        .other          _Z3mapPKiPim,@"STO_CUDA_ENTRY STV_DEFAULT"
_Z3mapPKiPim:
.text._Z3mapPKiPim:
[----:B------:R-:W-:Y:S01]  /*0000*/  LDC R1, c[0x0][0x37c] ;  /* 0x0000df00ff017b82 */ /* 0x000fe20000000800 */
[----:B------:R-:W0:Y:S01]  /*0010*/  S2R R4, SR_TID.X ;  /* 0x0000000000047919 */ /* 0x000e220000002100 */
[----:B------:R-:W0:Y:S01]  /*0020*/  LDCU.64 UR4, c[0x0][0x390] ;  /* 0x00007200ff0477ac */ /* 0x000e220008000a00 */
[----:B------:R-:W1:Y:S01]  /*0030*/  LDCU.64 UR6, c[0x0][0x358] ;  /* 0x00006b00ff0677ac */ /* 0x000e620008000a00 */
[----:B0-----:R-:W-:-:S04]  /*0040*/  ISETP.GE.U32.AND P0, PT, R4, UR4, PT ;  /* 0x0000000404007c0c */ /* 0x001fc8000bf06070 */
[----:B------:R-:W-:-:S13]  /*0050*/  ISETP.GE.U32.AND.EX P0, PT, RZ, UR5, PT, P0 ;  /* 0x00000005ff007c0c */ /* 0x000fda000bf06100 */
[----:B------:R-:W0:Y:S02]  /*0060*/  @!P0 LDC.64 R2, c[0x0][0x380] ;  /* 0x0000e000ff028b82 */ /* 0x000e240000000a00 */
[----:B0-----:R-:W-:-:S04]  /*0070*/  @!P0 LEA R2, P1, R4, R2, 0x2 ;  /* 0x0000000204028211 */ /* 0x001fc800078210ff */
[----:B------:R-:W-:-:S05]  /*0080*/  @!P0 LEA.HI.X R3, R4, R3, RZ, 0x2, P1 ;  /* 0x0000000304038211 */ /* 0x000fca00008f14ff */
[----:B-1----:R-:W2:Y:S01]  /*0090*/  @!P0 LDG.E R2, desc[UR6][R2.64] ;  /* 0x0000000602028981 */ /* 0x002ea2000c1e1900 */
[----:B------:R-:W0:Y:S01]  /*00a0*/  S2UR UR5, SR_CgaCtaId ;  /* 0x00000000000579c3 */ /* 0x000e220000008800 */
[----:B------:R-:W-:Y:S02]  /*00b0*/  UMOV UR4, 0x400 ;  /* 0x0000040000047882 */ /* 0x000fe40000000000 */
[----:B0-----:R-:W-:-:S06]  /*00c0*/  ULEA UR4, UR5, UR4, 0x18 ;  /* 0x0000000405047291 */ /* 0x001fcc000f8ec0ff */
[----:B------:R-:W-:Y:S01]  /*00d0*/  LEA R0, R4, UR4, 0x2 ;  /* 0x0000000404007c11 */ /* 0x000fe2000f8e10ff */
[----:B--2---:R-:W-:-:S05]  /*00e0*/  @!P0 VIADD R5, R2, 0xa ;  /* 0x0000000a02058836 */ /* 0x004fca0000000000 */
[----:B------:R0:W-:Y:S01]  /*00f0*/  @!P0 STS [R0], R5 ;  /* 0x0000000500008388 */ /* 0x0001e20000000800 */
[----:B------:R-:W-:Y:S06]  /*0100*/  BAR.SYNC.DEFER_BLOCKING 0x0 ;  /* 0x0000000000007b1d */ /* 0x000fec0000010000 */
[----:B------:R-:W-:Y:S05]  /*0110*/  @P0 EXIT ;  /* 0x000000000000094d */ /* 0x000fea0003800000 */
[----:B0-----:R-:W0:Y:S01]  /*0120*/  LDS R5, [R0] ;  /* 0x0000000000057984 */ /* 0x001e220000000800 */
[----:B------:R-:W1:Y:S02]  /*0130*/  LDCU.64 UR4, c[0x0][0x388] ;  /* 0x00007100ff0477ac */ /* 0x000e640008000a00 */
[----:B-1----:R-:W-:-:S04]  /*0140*/  LEA R2, P0, R4, UR4, 0x2 ;  /* 0x0000000404027c11 */ /* 0x002fc8000f8010ff */
[----:B------:R-:W-:-:S05]  /*0150*/  LEA.HI.X R3, R4, UR5, RZ, 0x2, P0 ;  /* 0x0000000504037c11 */ /* 0x000fca00080f14ff */
[----:B0-----:R-:W-:Y:S01]  /*0160*/  STG.E desc[UR6][R2.64], R5 ;  /* 0x0000000502007986 */ /* 0x001fe2000c101906 */
[----:B------:R-:W-:Y:S05]  /*0170*/  EXIT ;  /* 0x000000000000794d */ /* 0x000fea0003800000 */
.L_x_0:
[----:B------:R-:W-:-:S00]  /*0180*/  BRA `(.L_x_0) ;  /* 0xfffffffc00fc7947 */ /* 0x000fc0000383ffff */
[----:B------:R-:W-:-:S00]  /*0190*/  NOP ;  /* 0x0000000000007918 */ /* 0x000fc00000000000 */
        /* <DEDUP_REMOVED lines=14> */
.L_x_1:


//--------------------- .nv.shared._Z3mapPKiPim   --------------------------
	.section	.nv.shared._Z3mapPKiPim,"aw",@nobits
	.sectionflags	@""
	.align	16
	.zero		1024


//--------------------- .nv.shared.reserved.0     --------------------------
	.section	.nv.shared.reserved.0,"aw",@nobits
	.weak		__nv_reservedSMEM_offset_0_alias
	.size		__nv_reservedSMEM_offset_0_alias, 0, 64
	.other		__nv_reservedSMEM_offset_0_alias,@"STO_CUDA_RESERVED_SHARED STV_DEFAULT"
__nv_reservedSMEM_offset_0_alias:
	.zero		0
	.zero		64


//--------------------- .nv.constant0._Z3mapPKiPim --------------------------
	.section	.nv.constant0._Z3mapPKiPim,"a",@progbits
	.sectionflags	@""
	.align	4
.nv.constant0._Z3mapPKiPim:
	.zero		920


//--------------------- SYMBOLS --------------------------

	.type		.nv.reservedSmem.offset0,@object
	.size		.nv.reservedSmem.offset0,0x4
	.type		.nv.reservedSmem.cap,@object
	.size		.nv.reservedSmem.cap,0x4
